//
// Generated by NVIDIA NVVM Compiler
//
// Compiler Build ID: CL-36424714
// Cuda compilation tools, release 13.0, V13.0.88
// Based on NVVM 20.0.0
//

.version 9.0
.target sm_100
.address_size 64

	// .globl	_Z16BellmanIterationPiS_S_Pb

.visible .entry _Z16BellmanIterationPiS_S_Pb(
	.param .u64 .ptr .align 1 _Z16BellmanIterationPiS_S_Pb_param_0,
	.param .u64 .ptr .align 1 _Z16BellmanIterationPiS_S_Pb_param_1,
	.param .u64 .ptr .align 1 _Z16BellmanIterationPiS_S_Pb_param_2,
	.param .u64 .ptr .align 1 _Z16BellmanIterationPiS_S_Pb_param_3
)
{
	.reg .pred 	%p<5>;
	.reg .b16 	%rs<2>;
	.reg .b32 	%r<21>;
	.reg .b64 	%rd<15>;

	ld.param.u64 	%rd9, [_Z16BellmanIterationPiS_S_Pb_param_0];
	ld.param.u64 	%rd6, [_Z16BellmanIterationPiS_S_Pb_param_1];
	ld.param.u64 	%rd7, [_Z16BellmanIterationPiS_S_Pb_param_2];
	ld.param.u64 	%rd8, [_Z16BellmanIterationPiS_S_Pb_param_3];
	cvta.to.global.u64 	%rd10, %rd9;
	mov.u32 	%r1, %ntid.x;
	mov.u32 	%r9, %ctaid.x;
	mov.u32 	%r10, %tid.x;
	mad.lo.s32 	%r20, %r1, %r9, %r10;
	ld.global.u32 	%r3, [%rd10];
	mul.lo.s32 	%r4, %r3, %r3;
	setp.ge.s32 	%p1, %r20, %r4;
	@%p1 bra 	$L__BB0_6;
	cvta.to.global.u64 	%rd1, %rd7;
	mov.u32 	%r11, %nctaid.x;
	mul.lo.s32 	%r5, %r1, %r11;
	cvta.to.global.u64 	%rd2, %rd6;
	cvta.to.global.u64 	%rd3, %rd8;
$L__BB0_2:
	mul.wide.s32 	%rd11, %r20, 4;
	add.s64 	%rd12, %rd2, %rd11;
	ld.global.u32 	%r7, [%rd12];
	setp.gt.s32 	%p2, %r7, 999999;
	@%p2 bra 	$L__BB0_5;
	div.s32 	%r12, %r20, %r3;
	mul.wide.s32 	%rd13, %r12, 4;
	add.s64 	%rd4, %rd1, %rd13;
	ld.global.u32 	%r13, [%rd4];
	add.s32 	%r14, %r13, %r7;
	mul.lo.s32 	%r15, %r12, %r3;
	sub.s32 	%r16, %r20, %r15;
	mul.wide.s32 	%rd14, %r16, 4;
	add.s64 	%rd5, %rd1, %rd14;
	ld.global.u32 	%r17, [%rd5];
	setp.ge.s32 	%p3, %r14, %r17;
	@%p3 bra 	$L__BB0_5;
	mov.b16 	%rs1, 1;
	st.global.u8 	[%rd3], %rs1;
	ld.global.u32 	%r18, [%rd4];
	add.s32 	%r19, %r18, %r7;
	st.global.u32 	[%rd5], %r19;
$L__BB0_5:
	add.s32 	%r20, %r20, %r5;
	setp.lt.s32 	%p4, %r20, %r4;
	@%p4 bra 	$L__BB0_2;
$L__BB0_6:
	ret;

}
	// .globl	_Z18CheckNegativeCyclePiS_S_Pb
.visible .entry _Z18CheckNegativeCyclePiS_S_Pb(
	.param .u64 .ptr .align 1 _Z18CheckNegativeCyclePiS_S_Pb_param_0,
	.param .u64 .ptr .align 1 _Z18CheckNegativeCyclePiS_S_Pb_param_1,
	.param .u64 .ptr .align 1 _Z18CheckNegativeCyclePiS_S_Pb_param_2,
	.param .u64 .ptr .align 1 _Z18CheckNegativeCyclePiS_S_Pb_param_3
)
{
	.reg .pred 	%p<5>;
	.reg .b16 	%rs<2>;
	.reg .b32 	%r<19>;
	.reg .b64 	%rd<15>;

	ld.param.u64 	%rd6, [_Z18CheckNegativeCyclePiS_S_Pb_param_0];
	ld.param.u64 	%rd3, [_Z18CheckNegativeCyclePiS_S_Pb_param_1];
	ld.param.u64 	%rd4, [_Z18CheckNegativeCyclePiS_S_Pb_param_2];
	ld.param.u64 	%rd5, [_Z18CheckNegativeCyclePiS_S_Pb_param_3];
	cvta.to.global.u64 	%rd7, %rd6;
	mov.u32 	%r1, %ntid.x;
	mov.u32 	%r9, %ctaid.x;
	mov.u32 	%r10, %tid.x;
	mad.lo.s32 	%r18, %r1, %r9, %r10;
	ld.global.u32 	%r3, [%rd7];
	mul.lo.s32 	%r4, %r3, %r3;
	setp.ge.s32 	%p1, %r18, %r4;
	@%p1 bra 	$L__BB1_6;
	cvta.to.global.u64 	%rd1, %rd4;
	mov.u32 	%r11, %nctaid.x;
	mul.lo.s32 	%r5, %r1, %r11;
	cvta.to.global.u64 	%rd2, %rd3;
$L__BB1_2:
	mul.wide.s32 	%rd8, %r18, 4;
	add.s64 	%rd9, %rd2, %rd8;
	ld.global.u32 	%r7, [%rd9];
	setp.gt.s32 	%p2, %r7, 999999;
	@%p2 bra 	$L__BB1_5;
	div.s32 	%r12, %r18, %r3;
	mul.wide.s32 	%rd10, %r12, 4;
	add.s64 	%rd11, %rd1, %rd10;
	ld.global.u32 	%r13, [%rd11];
	add.s32 	%r14, %r13, %r7;
	mul.lo.s32 	%r15, %r12, %r3;
	sub.s32 	%r16, %r18, %r15;
	mul.wide.s32 	%rd12, %r16, 4;
	add.s64 	%rd13, %rd1, %rd12;
	ld.global.u32 	%r17, [%rd13];
	setp.ge.s32 	%p3, %r14, %r17;
	@%p3 bra 	$L__BB1_5;
	cvta.to.global.u64 	%rd14, %rd5;
	mov.b16 	%rs1, 1;
	st.global.u8 	[%rd14], %rs1;
	bra.uni 	$L__BB1_6;
$L__BB1_5:
	add.s32 	%r18, %r18, %r5;
	setp.lt.s32 	%p4, %r18, %r4;
	@%p4 bra 	$L__BB1_2;
$L__BB1_6:
	ret;

}


// ===== COMPILED SASS (sm_100) =====

	.target	sm_100

	.elftype	@"ET_EXEC"


//--------------------- .note.nv.tkinfo           --------------------------
	.section	.note.nv.tkinfo,"",@"SHT_NOTE"
	.sectionflags	@"SHF_NOTE_NV_TKINFO"
	.tkinfo
        /*0018*/ 	.word	0x00000002
        /*0030*/ 	.string	""
        /*0030*/ 	.string	"ptxas"
        /*0030*/ 	.string	"Cuda compilation tools, release 13.0, V13.0.88"
        /*0030*/ 	.string	"Build cuda_13.0.r13.0/compiler.36424714_0"
        /*0030*/ 	.string	"-arch sm_100 -m 64 "



//--------------------- .note.nv.cuinfo           --------------------------
	.section	.note.nv.cuinfo,"",@"SHT_NOTE"
	.sectionflags	@"SHF_NOTE_NV_CUINFO"
        /*0018*/ 	.short	0x0002
        /*001a*/ 	.short	0x0064
        /*001c*/ 	.short	0x0082
	.zero		2


//--------------------- .nv.info                  --------------------------
	.section	.nv.info,"",@"SHT_CUDA_INFO"
	.align	4


	//----- nvinfo : EIATTR_REGCOUNT
	.align		4
        /*0000*/ 	.byte	0x04, 0x2f
        /*0002*/ 	.short	(.L_1 - .L_0)
	.align		4
.L_0:
        /*0004*/ 	.word	index@(_Z16BellmanIterationPiS_S_Pb)
        /*0008*/ 	.word	0x00000013


	//----- nvinfo : EIATTR_FRAME_SIZE
	.align		4
.L_1:
        /*000c*/ 	.byte	0x04, 0x11
        /*000e*/ 	.short	(.L_3 - .L_2)
	.align		4
.L_2:
        /*0010*/ 	.word	index@(_Z16BellmanIterationPiS_S_Pb)
        /*0014*/ 	.word	0x00000000


	//----- nvinfo : EIATTR_REGCOUNT
	.align		4
.L_3:
        /*0018*/ 	.byte	0x04, 0x2f
        /*001a*/ 	.short	(.L_5 - .L_4)
	.align		4
.L_4:
        /*001c*/ 	.word	index@(_Z18CheckNegativeCyclePiS_S_Pb)
        /*0020*/ 	.word	0x00000012


	//----- nvinfo : EIATTR_FRAME_SIZE
	.align		4
.L_5:
        /*0024*/ 	.byte	0x04, 0x11
        /*0026*/ 	.short	(.L_7 - .L_6)
	.align		4
.L_6:
        /*0028*/ 	.word	index@(_Z18CheckNegativeCyclePiS_S_Pb)
        /*002c*/ 	.word	0x00000000


	//----- nvinfo : EIATTR_MIN_STACK_SIZE
	.align		4
.L_7:
        /*0030*/ 	.byte	0x04, 0x12
        /*0032*/ 	.short	(.L_9 - .L_8)
	.align		4
.L_8:
        /*0034*/ 	.word	index@(_Z18CheckNegativeCyclePiS_S_Pb)
        /*0038*/ 	.word	0x00000000


	//----- nvinfo : EIATTR_MIN_STACK_SIZE
	.align		4
.L_9:
        /*003c*/ 	.byte	0x04, 0x12
        /*003e*/ 	.short	(.L_11 - .L_10)
	.align		4
.L_10:
        /*0040*/ 	.word	index@(_Z16BellmanIterationPiS_S_Pb)
        /*0044*/ 	.word	0x00000000
.L_11:


//--------------------- .nv.compat                --------------------------
	.section	.nv.compat,"",@"SHT_CUDA_COMPAT_INFO"
	.align	4
        /*0000*/ 	.byte	0x02, 0x09, 0x00, 0x00, 0x02, 0x02, 0x01, 0x00, 0x02, 0x05, 0x05, 0x00, 0x03, 0x07, 0x01, 0x01
        /*0010*/ 	.byte	0x02, 0x03, 0x00, 0x00, 0x02, 0x06, 0x01, 0x00, 0x04, 0x0b, 0x08, 0x00, 0x09, 0x00, 0x00, 0x00
        /*0020*/ 	.byte	0x00, 0x00, 0x00, 0x00


//--------------------- .nv.info._Z18CheckNegativeCyclePiS_S_Pb --------------------------
	.section	.nv.info._Z18CheckNegativeCyclePiS_S_Pb,"",@"SHT_CUDA_INFO"
	.sectionflags	@""
	.align	4


	//----- nvinfo : EIATTR_CUDA_API_VERSION
	.align		4
        /*0000*/ 	.byte	0x04, 0x37
        /*0002*/ 	.short	(.L_13 - .L_12)
.L_12:
        /*0004*/ 	.word	0x00000082


	//----- nvinfo : EIATTR_KPARAM_INFO
	.align		4
.L_13:
        /*0008*/ 	.byte	0x04, 0x17
        /*000a*/ 	.short	(.L_15 - .L_14)
.L_14:
        /*000c*/ 	.word	0x00000000
        /*0010*/ 	.short	0x0003
        /*0012*/ 	.short	0x0018
        /*0014*/ 	.byte	0x00, 0xf5, 0x21, 0x00


	//----- nvinfo : EIATTR_KPARAM_INFO
	.align		4
.L_15:
        /*0018*/ 	.byte	0x04, 0x17
        /*001a*/ 	.short	(.L_17 - .L_16)
.L_16:
        /*001c*/ 	.word	0x00000000
        /*0020*/ 	.short	0x0002
        /*0022*/ 	.short	0x0010
        /*0024*/ 	.byte	0x00, 0xf5, 0x21, 0x00


	//----- nvinfo : EIATTR_KPARAM_INFO
	.align		4
.L_17:
        /*0028*/ 	.byte	0x04, 0x17
        /*002a*/ 	.short	(.L_19 - .L_18)
.L_18:
        /*002c*/ 	.word	0x00000000
        /*0030*/ 	.short	0x0001
        /*0032*/ 	.short	0x0008
        /*0034*/ 	.byte	0x00, 0xf5, 0x21, 0x00


	//----- nvinfo : EIATTR_KPARAM_INFO
	.align		4
.L_19:
        /*0038*/ 	.byte	0x04, 0x17
        /*003a*/ 	.short	(.L_21 - .L_20)
.L_20:
        /*003c*/ 	.word	0x00000000
        /*0040*/ 	.short	0x0000
        /*0042*/ 	.short	0x0000
        /*0044*/ 	.byte	0x00, 0xf5, 0x21, 0x00


	//----- nvinfo : EIATTR_SPARSE_MMA_MASK
	.align		4
.L_21:
        /*0048*/ 	.byte	0x03, 0x50
        /*004a*/ 	.short	0x0000


	//----- nvinfo : EIATTR_MAXREG_COUNT
	.align		4
        /*004c*/ 	.byte	0x03, 0x1b
        /*004e*/ 	.short	0x00ff


	//----- nvinfo : EIATTR_MERCURY_ISA_VERSION
	.align		4
        /*0050*/ 	.byte	0x03, 0x5f
        /*0052*/ 	.short	0x0101


	//----- nvinfo : EIATTR_VRC_CTA_INIT_COUNT
	.align		4
        /*0054*/ 	.byte	0x02, 0x4a
	.zero		1
	.zero		1


	//----- nvinfo : EIATTR_EXIT_INSTR_OFFSETS
	.align		4
        /*0058*/ 	.byte	0x04, 0x1c
        /*005a*/ 	.short	(.L_23 - .L_22)


	//   ....[0]....
.L_22:
        /*005c*/ 	.word	0x000000a0


	//   ....[1]....
        /*0060*/ 	.word	0x00000390


	//   ....[2]....
        /*0064*/ 	.word	0x000003d0


	//----- nvinfo : EIATTR_CRS_STACK_SIZE
	.align		4
.L_23:
        /*0068*/ 	.byte	0x04, 0x1e
        /*006a*/ 	.short	(.L_25 - .L_24)
.L_24:
        /*006c*/ 	.word	0x00000000


	//----- nvinfo : EIATTR_CBANK_PARAM_SIZE
	.align		4
.L_25:
        /*0070*/ 	.byte	0x03, 0x19
        /*0072*/ 	.short	0x0020


	//----- nvinfo : EIATTR_PARAM_CBANK
	.align		4
        /*0074*/ 	.byte	0x04, 0x0a
        /*0076*/ 	.short	(.L_27 - .L_26)
	.align		4
.L_26:
        /*0078*/ 	.word	index@(.nv.constant0._Z18CheckNegativeCyclePiS_S_Pb)
        /*007c*/ 	.short	0x0380
        /*007e*/ 	.short	0x0020


	//----- nvinfo : EIATTR_SW_WAR
	.align		4
.L_27:
        /*0080*/ 	.byte	0x04, 0x36
        /*0082*/ 	.short	(.L_29 - .L_28)
.L_28:
        /*0084*/ 	.word	0x00000008
.L_29:


//--------------------- .nv.info._Z16BellmanIterationPiS_S_Pb --------------------------
	.section	.nv.info._Z16BellmanIterationPiS_S_Pb,"",@"SHT_CUDA_INFO"
	.sectionflags	@""
	.align	4


	//----- nvinfo : EIATTR_CUDA_API_VERSION
	.align		4
        /*0000*/ 	.byte	0x04, 0x37
        /*0002*/ 	.short	(.L_31 - .L_30)
.L_30:
        /*0004*/ 	.word	0x00000082


	//----- nvinfo : EIATTR_KPARAM_INFO
	.align		4
.L_31:
        /*0008*/ 	.byte	0x04, 0x17
        /*000a*/ 	.short	(.L_33 - .L_32)
.L_32:
        /*000c*/ 	.word	0x00000000
        /*0010*/ 	.short	0x0003
        /*0012*/ 	.short	0x0018
        /*0014*/ 	.byte	0x00, 0xf5, 0x21, 0x00


	//----- nvinfo : EIATTR_KPARAM_INFO
	.align		4
.L_33:
        /*0018*/ 	.byte	0x04, 0x17
        /*001a*/ 	.short	(.L_35 - .L_34)
.L_34:
        /*001c*/ 	.word	0x00000000
        /*0020*/ 	.short	0x0002
        /*0022*/ 	.short	0x0010
        /*0024*/ 	.byte	0x00, 0xf5, 0x21, 0x00


	//----- nvinfo : EIATTR_KPARAM_INFO
	.align		4
.L_35:
        /*0028*/ 	.byte	0x04, 0x17
        /*002a*/ 	.short	(.L_37 - .L_36)
.L_36:
        /*002c*/ 	.word	0x00000000
        /*0030*/ 	.short	0x0001
        /*0032*/ 	.short	0x0008
        /*0034*/ 	.byte	0x00, 0xf5, 0x21, 0x00


	//----- nvinfo : EIATTR_KPARAM_INFO
	.align		4
.L_37:
        /*0038*/ 	.byte	0x04, 0x17
        /*003a*/ 	.short	(.L_39 - .L_38)
.L_38:
        /*003c*/ 	.word	0x00000000
        /*0040*/ 	.short	0x0000
        /*0042*/ 	.short	0x0000
        /*0044*/ 	.byte	0x00, 0xf5, 0x21, 0x00


	//----- nvinfo : EIATTR_SPARSE_MMA_MASK
	.align		4
.L_39:
        /*0048*/ 	.byte	0x03, 0x50
        /*004a*/ 	.short	0x0000


	//----- nvinfo : EIATTR_MAXREG_COUNT
	.align		4
        /*004c*/ 	.byte	0x03, 0x1b
        /*004e*/ 	.short	0x00ff


	//----- nvinfo : EIATTR_MERCURY_ISA_VERSION
	.align		4
        /*0050*/ 	.byte	0x03, 0x5f
        /*0052*/ 	.short	0x0101


	//----- nvinfo : EIATTR_VRC_CTA_INIT_COUNT
	.align		4
        /*0054*/ 	.byte	0x02, 0x4a
	.zero		1
	.zero		1


	//----- nvinfo : EIATTR_EXIT_INSTR_OFFSETS
	.align		4
        /*0058*/ 	.byte	0x04, 0x1c
        /*005a*/ 	.short	(.L_41 - .L_40)


	//   ....[0]....
.L_40:
        /*005c*/ 	.word	0x000000a0


	//   ....[1]....
        /*0060*/ 	.word	0x000003f0


	//----- nvinfo : EIATTR_CRS_STACK_SIZE
	.align		4
.L_41:
        /*0064*/ 	.byte	0x04, 0x1e
        /*0066*/ 	.short	(.L_43 - .L_42)
.L_42:
        /*0068*/ 	.word	0x00000000


	//----- nvinfo : EIATTR_CBANK_PARAM_SIZE
	.align		4
.L_43:
        /*006c*/ 	.byte	0x03, 0x19
        /*006e*/ 	.short	0x0020


	//----- nvinfo : EIATTR_PARAM_CBANK
	.align		4
        /*0070*/ 	.byte	0x04, 0x0a
        /*0072*/ 	.short	(.L_45 - .L_44)
	.align		4
.L_44:
        /*0074*/ 	.word	index@(.nv.constant0._Z16BellmanIterationPiS_S_Pb)
        /*0078*/ 	.short	0x0380
        /*007a*/ 	.short	0x0020


	//----- nvinfo : EIATTR_SW_WAR
	.align		4
.L_45:
        /*007c*/ 	.byte	0x04, 0x36
        /*007e*/ 	.short	(.L_47 - .L_46)
.L_46:
        /*0080*/ 	.word	0x00000008
.L_47:


//--------------------- .nv.callgraph             --------------------------
	.section	.nv.callgraph,"",@"SHT_CUDA_CALLGRAPH"
	.align	4
	.sectionentsize	8
	.align		4
        /*0000*/ 	.word	0x00000000
	.align		4
        /*0004*/ 	.word	0xffffffff
	.align		4
        /*0008*/ 	.word	0x00000000
	.align		4
        /*000c*/ 	.word	0xfffffffe
	.align		4
        /*0010*/ 	.word	0x00000000
	.align		4
        /*0014*/ 	.word	0xfffffffd
	.align		4
        /*0018*/ 	.word	0x00000000
	.align		4
        /*001c*/ 	.word	0xfffffffc


//--------------------- .text._Z18CheckNegativeCyclePiS_S_Pb --------------------------
	.section	.text._Z18CheckNegativeCyclePiS_S_Pb,"ax",@progbits
	.align	128
        .global         _Z18CheckNegativeCyclePiS_S_Pb
        .type           _Z18CheckNegativeCyclePiS_S_Pb,@function
        .size           _Z18CheckNegativeCyclePiS_S_Pb,(.L_x_9 - _Z18CheckNegativeCyclePiS_S_Pb)
        .other          _Z18CheckNegativeCyclePiS_S_Pb,@"STO_CUDA_ENTRY STV_DEFAULT"
_Z18CheckNegativeCyclePiS_S_Pb:
.text._Z18CheckNegativeCyclePiS_S_Pb:
[----:B------:R-:W-:Y:S08]  /*0000*/  LDC R1, c[0x0][0x37c] ;  /* 0x0000df00ff017b82 */ /* 0x000ff00000000800 */
[----:B------:R-:W0:Y:S01]  /*0010*/  LDC.64 R2, c[0x0][0x380] ;  /* 0x0000e000ff027b82 */ /* 0x000e220000000a00 */
[----:B------:R-:W0:Y:S02]  /*0020*/  LDCU.64 UR6, c[0x0][0x358] ;  /* 0x00006b00ff0677ac */ /* 0x000e240008000a00 */
[----:B0-----:R-:W2:Y:S01]  /*0030*/  LDG.E R0, desc[UR6][R2.64] ;  /* 0x0000000602007981 */ /* 0x001ea2000c1e1900 */
[----:B------:R-:W0:Y:S01]  /*0040*/  LDCU UR4, c[0x0][0x360] ;  /* 0x00006c00ff0477ac */ /* 0x000e220008000800 */
[----:B------:R-:W0:Y:S01]  /*0050*/  S2R R7, SR_CTAID.X ;  /* 0x0000000000077919 */ /* 0x000e220000002500 */
[----:B------:R-:W0:Y:S02]  /*0060*/  S2R R4, SR_TID.X ;  /* 0x0000000000047919 */ /* 0x000e240000002100 */
[----:B0-----:R-:W-:-:S02]  /*0070*/  IMAD R7, R7, UR4, R4 ;  /* 0x0000000407077c24 */ /* 0x001fc4000f8e0204 */
[----:B--2---:R-:W-:-:S05]  /*0080*/  IMAD R6, R0, R0, RZ ;  /* 0x0000000000067224 */ /* 0x004fca00078e02ff */
[----:B------:R-:W-:-:S13]  /*0090*/  ISETP.GE.AND P0, PT, R7, R6, PT ;  /* 0x000000060700720c */ /* 0x000fda0003f06270 */
[----:B------:R-:W-:Y:S05]  /*00a0*/  @P0 EXIT ;  /* 0x000000000000094d */ /* 0x000fea0003800000 */
[----:B------:R-:W0:Y:S01]  /*00b0*/  LDC.64 R2, c[0x0][0x388] ;  /* 0x0000e200ff027b82 */ /* 0x000e220000000a00 */
[----:B------:R-:W1:Y:S07]  /*00c0*/  LDCU UR5, c[0x0][0x370] ;  /* 0x00006e00ff0577ac */ /* 0x000e6e0008000800 */
[----:B------:R-:W2:Y:S01]  /*00d0*/  LDC.64 R4, c[0x0][0x390] ;  /* 0x0000e400ff047b82 */ /* 0x000ea20000000a00 */
[----:B-1----:R-:W-:-:S12]  /*00e0*/  UIMAD UR4, UR4, UR5, URZ ;  /* 0x00000005040472a4 */ /* 0x002fd8000f8e02ff */
.L_x_3:
[----:B0-----:R-:W-:-:S06]  /*00f0*/  IMAD.WIDE R8, R7, 0x4, R2 ;  /* 0x0000000407087825 */ /* 0x001fcc00078e0202 */
[----:B------:R-:W3:Y:S01]  /*0100*/  LDG.E R8, desc[UR6][R8.64] ;  /* 0x0000000608087981 */ /* 0x000ee2000c1e1900 */
[----:B------:R-:W-:Y:S01]  /*0110*/  BSSY.RECONVERGENT B0, `(.L_x_0) ;  /* 0x0000024000007945 */ /* 0x000fe20003800200 */
[----:B---3--:R-:W-:-:S13]  /*0120*/  ISETP.GT.AND P0, PT, R8, 0xf423f, PT ;  /* 0x000f423f0800780c */ /* 0x008fda0003f04270 */
[----:B------:R-:W-:Y:S05]  /*0130*/  @P0 BRA `(.L_x_1) ;  /* 0x0000000000840947 */ /* 0x000fea0003800000 */
[-C--:B------:R-:W-:Y:S02]  /*0140*/  IABS R12, R0.reuse ;  /* 0x00000000000c7213 */ /* 0x080fe40000000000 */
[----:B------:R-:W-:Y:S02]  /*0150*/  IABS R14, R7 ;  /* 0x00000007000e7213 */ /* 0x000fe40000000000 */
[----:B------:R-:W0:Y:S01]  /*0160*/  I2F.RP R9, R12 ;  /* 0x0000000c00097306 */ /* 0x000e220000209400 */
[----:B------:R-:W-:-:S07]  /*0170*/  IABS R15, R0 ;  /* 0x00000000000f7213 */ /* 0x000fce0000000000 */
[----:B0-----:R-:W0:Y:S02]  /*0180*/  MUFU.RCP R9, R9 ;  /* 0x0000000900097308 */ /* 0x001e240000001000 */
[----:B0-----:R-:W-:Y:S02]  /*0190*/  VIADD R10, R9, 0xffffffe ;  /* 0x0ffffffe090a7836 */ /* 0x001fe40000000000 */
[----:B------:R-:W-:-:S04]  /*01a0*/  IMAD.MOV R9, RZ, RZ, -R15 ;  /* 0x000000ffff097224 */ /* 0x000fc800078e0a0f */
[----:B------:R0:W1:Y:S02]  /*01b0*/  F2I.FTZ.U32.TRUNC.NTZ R11, R10 ;  /* 0x0000000a000b7305 */ /* 0x000064000021f000 */
[----:B0-----:R-:W-:Y:S02]  /*01c0*/  HFMA2 R10, -RZ, RZ, 0, 0 ;  /* 0x00000000ff0a7431 */ /* 0x001fe400000001ff */
[----:B-1----:R-:W-:-:S04]  /*01d0*/  IMAD.MOV R13, RZ, RZ, -R11 ;  /* 0x000000ffff0d7224 */ /* 0x002fc800078e0a0b */
[----:B------:R-:W-:-:S04]  /*01e0*/  IMAD R13, R13, R12, RZ ;  /* 0x0000000c0d0d7224 */ /* 0x000fc800078e02ff */
[----:B------:R-:W-:-:S06]  /*01f0*/  IMAD.HI.U32 R11, R11, R13, R10 ;  /* 0x0000000d0b0b7227 */ /* 0x000fcc00078e000a */
[----:B------:R-:W-:-:S04]  /*0200*/  IMAD.HI.U32 R11, R11, R14, RZ ;  /* 0x0000000e0b0b7227 */ /* 0x000fc800078e00ff */
[----:B------:R-:W-:-:S05]  /*0210*/  IMAD R9, R11, R9, R14 ;  /* 0x000000090b097224 */ /* 0x000fca00078e020e */
[----:B------:R-:W-:-:S13]  /*0220*/  ISETP.GT.U32.AND P2, PT, R12, R9, PT ;  /* 0x000000090c00720c */ /* 0x000fda0003f44070 */
[-C--:B------:R-:W-:Y:S01]  /*0230*/  @!P2 IADD3 R9, PT, PT, R9, -R12.reuse, RZ ;  /* 0x8000000c0909a210 */ /* 0x080fe20007ffe0ff */
[----:B------:R-:W-:Y:S01]  /*0240*/  @!P2 VIADD R11, R11, 0x1 ;  /* 0x000000010b0ba836 */ /* 0x000fe20000000000 */
[----:B------:R-:W-:Y:S02]  /*0250*/  ISETP.NE.AND P2, PT, R0, RZ, PT ;  /* 0x000000ff0000720c */ /* 0x000fe40003f45270 */
[----:B------:R-:W-:Y:S02]  /*0260*/  ISETP.GE.U32.AND P0, PT, R9, R12, PT ;  /* 0x0000000c0900720c */ /* 0x000fe40003f06070 */
[----:B------:R-:W-:-:S04]  /*0270*/  LOP3.LUT R9, R7, R0, RZ, 0x3c, !PT ;  /* 0x0000000007097212 */ /* 0x000fc800078e3cff */
[----:B------:R-:W-:-:S07]  /*0280*/  ISETP.GE.AND P1, PT, R9, RZ, PT ;  /* 0x000000ff0900720c */ /* 0x000fce0003f26270 */
[----:B------:R-:W-:-:S06]  /*0290*/  @P0 IADD3 R11, PT, PT, R11, 0x1, RZ ;  /* 0x000000010b0b0810 */ /* 0x000fcc0007ffe0ff */
[----:B------:R-:W-:Y:S01]  /*02a0*/  @!P1 IMAD.MOV R11, RZ, RZ, -R11 ;  /* 0x000000ffff0b9224 */ /* 0x000fe200078e0a0b */
[----:B------:R-:W-:-:S04]  /*02b0*/  @!P2 LOP3.LUT R11, RZ, R0, RZ, 0x33, !PT ;  /* 0x00000000ff0ba212 */ /* 0x000fc800078e33ff */
[C---:B------:R-:W-:Y:S01]  /*02c0*/  IADD3 R13, PT, PT, -R11.reuse, RZ, RZ ;  /* 0x000000ff0b0d7210 */ /* 0x040fe20007ffe1ff */
[----:B--2---:R-:W-:-:S04]  /*02d0*/  IMAD.WIDE R10, R11, 0x4, R4 ;  /* 0x000000040b0a7825 */ /* 0x004fc800078e0204 */
[----:B------:R-:W-:Y:S02]  /*02e0*/  IMAD R13, R0, R13, R7 ;  /* 0x0000000d000d7224 */ /* 0x000fe400078e0207 */
[----:B------:R-:W2:Y:S02]  /*02f0*/  LDG.E R11, desc[UR6][R10.64] ;  /* 0x000000060a0b7981 */ /* 0x000ea4000c1e1900 */
[----:B------:R-:W-:-:S06]  /*0300*/  IMAD.WIDE R12, R13, 0x4, R4 ;  /* 0x000000040d0c7825 */ /* 0x000fcc00078e0204 */
[----:B------:R-:W3:Y:S01]  /*0310*/  LDG.E R13, desc[UR6][R12.64] ;  /* 0x000000060c0d7981 */ /* 0x000ee2000c1e1900 */
[----:B--2---:R-:W-:-:S05]  /*0320*/  IMAD.IADD R8, R8, 0x1, R11 ;  /* 0x0000000108087824 */ /* 0x004fca00078e020b */
[----:B---3--:R-:W-:-:S13]  /*0330*/  ISETP.GE.AND P0, PT, R8, R13, PT ;  /* 0x0000000d0800720c */ /* 0x008fda0003f06270 */
[----:B------:R-:W-:Y:S05]  /*0340*/  @!P0 BRA `(.L_x_2) ;  /* 0x0000000000148947 */ /* 0x000fea0003800000 */
.L_x_1:
[----:B------:R-:W-:Y:S05]  /*0350*/  BSYNC.RECONVERGENT B0 ;  /* 0x0000000000007941 */ /* 0x000fea0003800200 */
.L_x_0:
[----:B------:R-:W-:-:S04]  /*0360*/  IADD3 R7, PT, PT, R7, UR4, RZ ;  /* 0x0000000407077c10 */ /* 0x000fc8000fffe0ff */
[----:B------:R-:W-:-:S13]  /*0370*/  ISETP.GE.AND P0, PT, R7, R6, PT ;  /* 0x000000060700720c */ /* 0x000fda0003f06270 */
[----:B------:R-:W-:Y:S05]  /*0380*/  @!P0 BRA `(.L_x_3) ;  /* 0xfffffffc00588947 */ /* 0x000fea000383ffff */
[----:B------:R-:W-:Y:S05]  /*0390*/  EXIT ;  /* 0x000000000000794d */ /* 0x000fea0003800000 */
.L_x_2:
[----:B------:R-:W0:Y:S01]  /*03a0*/  LDC.64 R2, c[0x0][0x398] ;  /* 0x0000e600ff027b82 */ /* 0x000e220000000a00 */
[----:B------:R-:W-:-:S05]  /*03b0*/  IMAD.MOV.U32 R0, RZ, RZ, 0x1 ;  /* 0x00000001ff007424 */ /* 0x000fca00078e00ff */
[----:B0-----:R-:W-:Y:S01]  /*03c0*/  STG.E.U8 desc[UR6][R2.64], R0 ;  /* 0x0000000002007986 */ /* 0x001fe2000c101106 */
[----:B------:R-:W-:Y:S05]  /*03d0*/  EXIT ;  /* 0x000000000000794d */ /* 0x000fea0003800000 */
.L_x_4:
[----:B------:R-:W-:-:S00]  /*03e0*/  BRA `(.L_x_4) ;  /* 0xfffffffc00fc7947 */ /* 0x000fc0000383ffff */
[----:B------:R-:W-:-:S00]  /*03f0*/  NOP ;  /* 0x0000000000007918 */ /* 0x000fc00000000000 */
        /* <DEDUP_REMOVED lines=8> */
.L_x_9:


//--------------------- .text._Z16BellmanIterationPiS_S_Pb --------------------------
	.section	.text._Z16BellmanIterationPiS_S_Pb,"ax",@progbits
	.align	128
        .global         _Z16BellmanIterationPiS_S_Pb
        .type           _Z16BellmanIterationPiS_S_Pb,@function
        .size           _Z16BellmanIterationPiS_S_Pb,(.L_x_10 - _Z16BellmanIterationPiS_S_Pb)
        .other          _Z16BellmanIterationPiS_S_Pb,@"STO_CUDA_ENTRY STV_DEFAULT"
_Z16BellmanIterationPiS_S_Pb:
.text._Z16BellmanIterationPiS_S_Pb:
        /* <DEDUP_REMOVED lines=15> */
.L_x_7:
        /* <DEDUP_REMOVED lines=33> */
[----:B------:R-:W-:-:S05]  /*0300*/  IMAD.WIDE R10, R11, 0x4, R4 ;  /* 0x000000040b0a7825 */ /* 0x000fca00078e0204 */
[----:B------:R-:W3:Y:S01]  /*0310*/  LDG.E R14, desc[UR6][R10.64] ;  /* 0x000000060a0e7981 */ /* 0x000ee2000c1e1900 */
[----:B--2---:R-:W-:-:S05]  /*0320*/  IMAD.IADD R9, R8, 0x1, R9 ;  /* 0x0000000108097824 */ /* 0x004fca00078e0209 */
[----:B---3--:R-:W-:-:S13]  /*0330*/  ISETP.GE.AND P0, PT, R9, R14, PT ;  /* 0x0000000e0900720c */ /* 0x008fda0003f06270 */
[----:B------:R-:W-:Y:S05]  /*0340*/  @P0 BRA `(.L_x_6) ;  /* 0x0000000000180947 */ /* 0x000fea0003800000 */
[----:B------:R-:W0:Y:S01]  /*0350*/  LDC.64 R14, c[0x0][0x398] ;  /* 0x0000e600ff0e7b82 */ /* 0x000e220000000a00 */
[----:B------:R-:W-:-:S05]  /*0360*/  MOV R16, 0x1 ;  /* 0x0000000100107802 */ /* 0x000fca0000000f00 */
[----:B0-----:R0:W-:Y:S04]  /*0370*/  STG.E.U8 desc[UR6][R14.64], R16 ;  /* 0x000000100e007986 */ /* 0x0011e8000c101106 */
[----:B------:R-:W2:Y:S02]  /*0380*/  LDG.E R13, desc[UR6][R12.64] ;  /* 0x000000060c0d7981 */ /* 0x000ea4000c1e1900 */
[----:B--2---:R-:W-:-:S05]  /*0390*/  IMAD.IADD R9, R8, 0x1, R13 ;  /* 0x0000000108097824 */ /* 0x004fca00078e020d */
[----:B------:R0:W-:Y:S02]  /*03a0*/  STG.E desc[UR6][R10.64], R9 ;  /* 0x000000090a007986 */ /* 0x0001e4000c101906 */
.L_x_6:
[----:B------:R-:W-:Y:S05]  /*03b0*/  BSYNC.RECONVERGENT B0 ;  /* 0x0000000000007941 */ /* 0x000fea0003800200 */
.L_x_5:
[----:B------:R-:W-:-:S04]  /*03c0*/  IADD3 R7, PT, PT, R7, UR4, RZ ;  /* 0x0000000407077c10 */ /* 0x000fc8000fffe0ff */
[----:B------:R-:W-:-:S13]  /*03d0*/  ISETP.GE.AND P0, PT, R7, R6, PT ;  /* 0x000000060700720c */ /* 0x000fda0003f06270 */
[----:B------:R-:W-:Y:S05]  /*03e0*/  @!P0 BRA `(.L_x_7) ;  /* 0xfffffffc00408947 */ /* 0x000fea000383ffff */
[----:B------:R-:W-:Y:S05]  /*03f0*/  EXIT ;  /* 0x000000000000794d */ /* 0x000fea0003800000 */
.L_x_8:
        /* <DEDUP_REMOVED lines=16> */
.L_x_10:


//--------------------- .nv.shared.reserved.0     --------------------------
	.section	.nv.shared.reserved.0,"aw",@nobits
	.weak		__nv_reservedSMEM_offset_0_alias
	.size		__nv_reservedSMEM_offset_0_alias, 0, 64
	.other		__nv_reservedSMEM_offset_0_alias,@"STO_CUDA_RESERVED_SHARED STV_DEFAULT"
__nv_reservedSMEM_offset_0_alias:
	.zero		0
	.zero		64


//--------------------- .nv.constant0._Z18CheckNegativeCyclePiS_S_Pb --------------------------
	.section	.nv.constant0._Z18CheckNegativeCyclePiS_S_Pb,"a",@progbits
	.sectionflags	@""
	.align	4
.nv.constant0._Z18CheckNegativeCyclePiS_S_Pb:
	.zero		928


//--------------------- .nv.constant0._Z16BellmanIterationPiS_S_Pb --------------------------
	.section	.nv.constant0._Z16BellmanIterationPiS_S_Pb,"a",@progbits
	.sectionflags	@""
	.align	4
.nv.constant0._Z16BellmanIterationPiS_S_Pb:
	.zero		928


//--------------------- SYMBOLS --------------------------

	.type		.nv.reservedSmem.offset0,@object
	.size		.nv.reservedSmem.offset0,0x4
